//
// Generated by NVIDIA NVVM Compiler
//
// Compiler Build ID: CL-36424714
// Cuda compilation tools, release 13.0, V13.0.88
// Based on NVVM 20.0.0
//

.version 9.0
.target sm_100
.address_size 64

	// .globl	_Z12tiled_matmulPKfS0_Pfiii
// _ZZ12tiled_matmulPKfS0_PfiiiE6tile_A has been demoted
// _ZZ12tiled_matmulPKfS0_PfiiiE6tile_B has been demoted

.visible .entry _Z12tiled_matmulPKfS0_Pfiii(
	.param .u64 .ptr .align 1 _Z12tiled_matmulPKfS0_Pfiii_param_0,
	.param .u64 .ptr .align 1 _Z12tiled_matmulPKfS0_Pfiii_param_1,
	.param .u64 .ptr .align 1 _Z12tiled_matmulPKfS0_Pfiii_param_2,
	.param .u32 _Z12tiled_matmulPKfS0_Pfiii_param_3,
	.param .u32 _Z12tiled_matmulPKfS0_Pfiii_param_4,
	.param .u32 _Z12tiled_matmulPKfS0_Pfiii_param_5
)
{
	.reg .pred 	%p<12>;
	.reg .b32 	%r<43>;
	.reg .b32 	%f<63>;
	.reg .b64 	%rd<13>;
	// demoted variable
	.shared .align 4 .b8 _ZZ12tiled_matmulPKfS0_PfiiiE6tile_A[1024];
	// demoted variable
	.shared .align 4 .b8 _ZZ12tiled_matmulPKfS0_PfiiiE6tile_B[1024];
	ld.param.u64 	%rd3, [_Z12tiled_matmulPKfS0_Pfiii_param_0];
	ld.param.u64 	%rd4, [_Z12tiled_matmulPKfS0_Pfiii_param_1];
	ld.param.u64 	%rd5, [_Z12tiled_matmulPKfS0_Pfiii_param_2];
	ld.param.u32 	%r24, [_Z12tiled_matmulPKfS0_Pfiii_param_3];
	ld.param.u32 	%r25, [_Z12tiled_matmulPKfS0_Pfiii_param_4];
	ld.param.u32 	%r26, [_Z12tiled_matmulPKfS0_Pfiii_param_5];
	mov.u32 	%r38, %tid.x;
	mov.u32 	%r40, %tid.y;
	mov.u32 	%r27, %ctaid.y;
	shl.b32 	%r28, %r27, 4;
	add.s32 	%r3, %r28, %r40;
	mov.u32 	%r29, %ctaid.x;
	shl.b32 	%r4, %r29, 4;
	add.s32 	%r5, %r4, %r38;
	setp.lt.s32 	%p1, %r25, 1;
	mov.f32 	%f62, 0f00000000;
	@%p1 bra 	$L__BB0_7;
	add.s32 	%r30, %r25, 15;
	shr.u32 	%r31, %r30, 4;
	shl.b32 	%r32, %r40, 6;
	mov.u32 	%r33, _ZZ12tiled_matmulPKfS0_PfiiiE6tile_A;
	add.s32 	%r6, %r33, %r32;
	shl.b32 	%r34, %r38, 2;
	add.s32 	%r7, %r6, %r34;
	mov.u32 	%r35, _ZZ12tiled_matmulPKfS0_PfiiiE6tile_B;
	add.s32 	%r9, %r35, %r34;
	add.s32 	%r8, %r9, %r32;
	neg.s32 	%r42, %r31;
	mad.lo.s32 	%r36, %r40, %r26, %r38;
	add.s32 	%r41, %r36, %r4;
	shl.b32 	%r12, %r26, 4;
	mad.lo.s32 	%r39, %r25, %r3, %r38;
	cvta.to.global.u64 	%rd1, %rd3;
	cvta.to.global.u64 	%rd2, %rd4;
	mov.f32 	%f62, 0f00000000;
$L__BB0_2:
	setp.ge.s32 	%p2, %r3, %r24;
	setp.ge.s32 	%p3, %r38, %r25;
	mov.f32 	%f60, 0f00000000;
	or.pred  	%p4, %p2, %p3;
	@%p4 bra 	$L__BB0_4;
	mul.wide.u32 	%rd6, %r39, 4;
	add.s64 	%rd7, %rd1, %rd6;
	ld.global.f32 	%f60, [%rd7];
$L__BB0_4:
	setp.ge.s32 	%p5, %r5, %r26;
	st.shared.f32 	[%r7], %f60;
	setp.ge.s32 	%p6, %r40, %r25;
	mov.f32 	%f61, 0f00000000;
	or.pred  	%p7, %p5, %p6;
	@%p7 bra 	$L__BB0_6;
	mul.wide.s32 	%rd8, %r41, 4;
	add.s64 	%rd9, %rd2, %rd8;
	ld.global.f32 	%f61, [%rd9];
$L__BB0_6:
	st.shared.f32 	[%r8], %f61;
	bar.sync 	0;
	ld.shared.f32 	%f12, [%r6];
	ld.shared.f32 	%f13, [%r9];
	fma.rn.f32 	%f14, %f12, %f13, %f62;
	ld.shared.f32 	%f15, [%r6+4];
	ld.shared.f32 	%f16, [%r9+64];
	fma.rn.f32 	%f17, %f15, %f16, %f14;
	ld.shared.f32 	%f18, [%r6+8];
	ld.shared.f32 	%f19, [%r9+128];
	fma.rn.f32 	%f20, %f18, %f19, %f17;
	ld.shared.f32 	%f21, [%r6+12];
	ld.shared.f32 	%f22, [%r9+192];
	fma.rn.f32 	%f23, %f21, %f22, %f20;
	ld.shared.f32 	%f24, [%r6+16];
	ld.shared.f32 	%f25, [%r9+256];
	fma.rn.f32 	%f26, %f24, %f25, %f23;
	ld.shared.f32 	%f27, [%r6+20];
	ld.shared.f32 	%f28, [%r9+320];
	fma.rn.f32 	%f29, %f27, %f28, %f26;
	ld.shared.f32 	%f30, [%r6+24];
	ld.shared.f32 	%f31, [%r9+384];
	fma.rn.f32 	%f32, %f30, %f31, %f29;
	ld.shared.f32 	%f33, [%r6+28];
	ld.shared.f32 	%f34, [%r9+448];
	fma.rn.f32 	%f35, %f33, %f34, %f32;
	ld.shared.f32 	%f36, [%r6+32];
	ld.shared.f32 	%f37, [%r9+512];
	fma.rn.f32 	%f38, %f36, %f37, %f35;
	ld.shared.f32 	%f39, [%r6+36];
	ld.shared.f32 	%f40, [%r9+576];
	fma.rn.f32 	%f41, %f39, %f40, %f38;
	ld.shared.f32 	%f42, [%r6+40];
	ld.shared.f32 	%f43, [%r9+640];
	fma.rn.f32 	%f44, %f42, %f43, %f41;
	ld.shared.f32 	%f45, [%r6+44];
	ld.shared.f32 	%f46, [%r9+704];
	fma.rn.f32 	%f47, %f45, %f46, %f44;
	ld.shared.f32 	%f48, [%r6+48];
	ld.shared.f32 	%f49, [%r9+768];
	fma.rn.f32 	%f50, %f48, %f49, %f47;
	ld.shared.f32 	%f51, [%r6+52];
	ld.shared.f32 	%f52, [%r9+832];
	fma.rn.f32 	%f53, %f51, %f52, %f50;
	ld.shared.f32 	%f54, [%r6+56];
	ld.shared.f32 	%f55, [%r9+896];
	fma.rn.f32 	%f56, %f54, %f55, %f53;
	ld.shared.f32 	%f57, [%r6+60];
	ld.shared.f32 	%f58, [%r9+960];
	fma.rn.f32 	%f62, %f57, %f58, %f56;
	bar.sync 	0;
	add.s32 	%r42, %r42, 1;
	setp.ne.s32 	%p8, %r42, 0;
	add.s32 	%r41, %r41, %r12;
	add.s32 	%r40, %r40, 16;
	add.s32 	%r39, %r39, 16;
	add.s32 	%r38, %r38, 16;
	@%p8 bra 	$L__BB0_2;
$L__BB0_7:
	setp.ge.s32 	%p9, %r3, %r24;
	setp.ge.s32 	%p10, %r5, %r26;
	or.pred  	%p11, %p9, %p10;
	@%p11 bra 	$L__BB0_9;
	mad.lo.s32 	%r37, %r26, %r3, %r5;
	cvta.to.global.u64 	%rd10, %rd5;
	mul.wide.s32 	%rd11, %r37, 4;
	add.s64 	%rd12, %rd10, %rd11;
	st.global.f32 	[%rd12], %f62;
$L__BB0_9:
	ret;

}


// ===== COMPILED SASS (sm_100) =====

	.target	sm_100

	.elftype	@"ET_EXEC"


//--------------------- .note.nv.tkinfo           --------------------------
	.section	.note.nv.tkinfo,"",@"SHT_NOTE"
	.sectionflags	@"SHF_NOTE_NV_TKINFO"
	.tkinfo
        /*0018*/ 	.word	0x00000002
        /*0030*/ 	.string	""
        /*0030*/ 	.string	"ptxas"
        /*0030*/ 	.string	"Cuda compilation tools, release 13.0, V13.0.88"
        /*0030*/ 	.string	"Build cuda_13.0.r13.0/compiler.36424714_0"
        /*0030*/ 	.string	"-arch sm_100 -m 64 "



//--------------------- .note.nv.cuinfo           --------------------------
	.section	.note.nv.cuinfo,"",@"SHT_NOTE"
	.sectionflags	@"SHF_NOTE_NV_CUINFO"
        /*0018*/ 	.short	0x0002
        /*001a*/ 	.short	0x0064
        /*001c*/ 	.short	0x0082
	.zero		2


//--------------------- .nv.info                  --------------------------
	.section	.nv.info,"",@"SHT_CUDA_INFO"
	.align	4


	//----- nvinfo : EIATTR_REGCOUNT
	.align		4
        /*0000*/ 	.byte	0x04, 0x2f
        /*0002*/ 	.short	(.L_1 - .L_0)
	.align		4
.L_0:
        /*0004*/ 	.word	index@(_Z12tiled_matmulPKfS0_Pfiii)
        /*0008*/ 	.word	0x00000020


	//----- nvinfo : EIATTR_FRAME_SIZE
	.align		4
.L_1:
        /*000c*/ 	.byte	0x04, 0x11
        /*000e*/ 	.short	(.L_3 - .L_2)
	.align		4
.L_2:
        /*0010*/ 	.word	index@(_Z12tiled_matmulPKfS0_Pfiii)
        /*0014*/ 	.word	0x00000000


	//----- nvinfo : EIATTR_MIN_STACK_SIZE
	.align		4
.L_3:
        /*0018*/ 	.byte	0x04, 0x12
        /*001a*/ 	.short	(.L_5 - .L_4)
	.align		4
.L_4:
        /*001c*/ 	.word	index@(_Z12tiled_matmulPKfS0_Pfiii)
        /*0020*/ 	.word	0x00000000
.L_5:


//--------------------- .nv.compat                --------------------------
	.section	.nv.compat,"",@"SHT_CUDA_COMPAT_INFO"
	.align	4
        /*0000*/ 	.byte	0x02, 0x09, 0x00, 0x00, 0x02, 0x02, 0x01, 0x00, 0x02, 0x05, 0x05, 0x00, 0x03, 0x07, 0x01, 0x01
        /*0010*/ 	.byte	0x02, 0x03, 0x00, 0x00, 0x02, 0x06, 0x01, 0x00, 0x04, 0x0b, 0x08, 0x00, 0x09, 0x00, 0x00, 0x00
        /*0020*/ 	.byte	0x00, 0x00, 0x00, 0x00


//--------------------- .nv.info._Z12tiled_matmulPKfS0_Pfiii --------------------------
	.section	.nv.info._Z12tiled_matmulPKfS0_Pfiii,"",@"SHT_CUDA_INFO"
	.sectionflags	@""
	.align	4


	//----- nvinfo : EIATTR_CUDA_API_VERSION
	.align		4
        /*0000*/ 	.byte	0x04, 0x37
        /*0002*/ 	.short	(.L_7 - .L_6)
.L_6:
        /*0004*/ 	.word	0x00000082


	//----- nvinfo : EIATTR_KPARAM_INFO
	.align		4
.L_7:
        /*0008*/ 	.byte	0x04, 0x17
        /*000a*/ 	.short	(.L_9 - .L_8)
.L_8:
        /*000c*/ 	.word	0x00000000
        /*0010*/ 	.short	0x0005
        /*0012*/ 	.short	0x0020
        /*0014*/ 	.byte	0x00, 0xf0, 0x11, 0x00


	//----- nvinfo : EIATTR_KPARAM_INFO
	.align		4
.L_9:
        /*0018*/ 	.byte	0x04, 0x17
        /*001a*/ 	.short	(.L_11 - .L_10)
.L_10:
        /*001c*/ 	.word	0x00000000
        /*0020*/ 	.short	0x0004
        /*0022*/ 	.short	0x001c
        /*0024*/ 	.byte	0x00, 0xf0, 0x11, 0x00


	//----- nvinfo : EIATTR_KPARAM_INFO
	.align		4
.L_11:
        /*0028*/ 	.byte	0x04, 0x17
        /*002a*/ 	.short	(.L_13 - .L_12)
.L_12:
        /*002c*/ 	.word	0x00000000
        /*0030*/ 	.short	0x0003
        /*0032*/ 	.short	0x0018
        /*0034*/ 	.byte	0x00, 0xf0, 0x11, 0x00


	//----- nvinfo : EIATTR_KPARAM_INFO
	.align		4
.L_13:
        /*0038*/ 	.byte	0x04, 0x17
        /*003a*/ 	.short	(.L_15 - .L_14)
.L_14:
        /*003c*/ 	.word	0x00000000
        /*0040*/ 	.short	0x0002
        /*0042*/ 	.short	0x0010
        /*0044*/ 	.byte	0x00, 0xf5, 0x21, 0x00


	//----- nvinfo : EIATTR_KPARAM_INFO
	.align		4
.L_15:
        /*0048*/ 	.byte	0x04, 0x17
        /*004a*/ 	.short	(.L_17 - .L_16)
.L_16:
        /*004c*/ 	.word	0x00000000
        /*0050*/ 	.short	0x0001
        /*0052*/ 	.short	0x0008
        /*0054*/ 	.byte	0x00, 0xf5, 0x21, 0x00


	//----- nvinfo : EIATTR_KPARAM_INFO
	.align		4
.L_17:
        /*0058*/ 	.byte	0x04, 0x17
        /*005a*/ 	.short	(.L_19 - .L_18)
.L_18:
        /*005c*/ 	.word	0x00000000
        /*0060*/ 	.short	0x0000
        /*0062*/ 	.short	0x0000
        /*0064*/ 	.byte	0x00, 0xf5, 0x21, 0x00


	//----- nvinfo : EIATTR_SPARSE_MMA_MASK
	.align		4
.L_19:
        /*0068*/ 	.byte	0x03, 0x50
        /*006a*/ 	.short	0x0000


	//----- nvinfo : EIATTR_MAXREG_COUNT
	.align		4
        /*006c*/ 	.byte	0x03, 0x1b
        /*006e*/ 	.short	0x00ff


	//----- nvinfo : EIATTR_NUM_BARRIERS
	.align		4
        /*0070*/ 	.byte	0x02, 0x4c
        /*0072*/ 	.byte	0x01
	.zero		1


	//----- nvinfo : EIATTR_MERCURY_ISA_VERSION
	.align		4
        /*0074*/ 	.byte	0x03, 0x5f
        /*0076*/ 	.short	0x0101


	//----- nvinfo : EIATTR_VRC_CTA_INIT_COUNT
	.align		4
        /*0078*/ 	.byte	0x02, 0x4a
	.zero		1
	.zero		1


	//----- nvinfo : EIATTR_EXIT_INSTR_OFFSETS
	.align		4
        /*007c*/ 	.byte	0x04, 0x1c
        /*007e*/ 	.short	(.L_21 - .L_20)


	//   ....[0]....
.L_20:
        /*0080*/ 	.word	0x000005e0


	//   ....[1]....
        /*0084*/ 	.word	0x00000630


	//----- nvinfo : EIATTR_CBANK_PARAM_SIZE
	.align		4
.L_21:
        /*0088*/ 	.byte	0x03, 0x19
        /*008a*/ 	.short	0x0024


	//----- nvinfo : EIATTR_PARAM_CBANK
	.align		4
        /*008c*/ 	.byte	0x04, 0x0a
        /*008e*/ 	.short	(.L_23 - .L_22)
	.align		4
.L_22:
        /*0090*/ 	.word	index@(.nv.constant0._Z12tiled_matmulPKfS0_Pfiii)
        /*0094*/ 	.short	0x0380
        /*0096*/ 	.short	0x0024


	//----- nvinfo : EIATTR_SW_WAR
	.align		4
.L_23:
        /*0098*/ 	.byte	0x04, 0x36
        /*009a*/ 	.short	(.L_25 - .L_24)
.L_24:
        /*009c*/ 	.word	0x00000008
.L_25:


//--------------------- .nv.callgraph             --------------------------
	.section	.nv.callgraph,"",@"SHT_CUDA_CALLGRAPH"
	.align	4
	.sectionentsize	8
	.align		4
        /*0000*/ 	.word	0x00000000
	.align		4
        /*0004*/ 	.word	0xffffffff
	.align		4
        /*0008*/ 	.word	0x00000000
	.align		4
        /*000c*/ 	.word	0xfffffffe
	.align		4
        /*0010*/ 	.word	0x00000000
	.align		4
        /*0014*/ 	.word	0xfffffffd
	.align		4
        /*0018*/ 	.word	0x00000000
	.align		4
        /*001c*/ 	.word	0xfffffffc


//--------------------- .text._Z12tiled_matmulPKfS0_Pfiii --------------------------
	.section	.text._Z12tiled_matmulPKfS0_Pfiii,"ax",@progbits
	.align	128
        .global         _Z12tiled_matmulPKfS0_Pfiii
        .type           _Z12tiled_matmulPKfS0_Pfiii,@function
        .size           _Z12tiled_matmulPKfS0_Pfiii,(.L_x_3 - _Z12tiled_matmulPKfS0_Pfiii)
        .other          _Z12tiled_matmulPKfS0_Pfiii,@"STO_CUDA_ENTRY STV_DEFAULT"
_Z12tiled_matmulPKfS0_Pfiii:
.text._Z12tiled_matmulPKfS0_Pfiii:
[----:B------:R-:W-:Y:S01]  /*0000*/  LDC R1, c[0x0][0x37c] ;  /* 0x0000df00ff017b82 */ /* 0x000fe20000000800 */
[----:B------:R-:W0:Y:S01]  /*0010*/  S2R R0, SR_TID.Y ;  /* 0x0000000000007919 */ /* 0x000e220000002200 */
[----:B------:R-:W1:Y:S01]  /*0020*/  LDCU UR10, c[0x0][0x39c] ;  /* 0x00007380ff0a77ac */ /* 0x000e620008000800 */
[----:B------:R-:W-:Y:S01]  /*0030*/  HFMA2 R21, -RZ, RZ, 0, 0 ;  /* 0x00000000ff157431 */ /* 0x000fe200000001ff */
[----:B------:R-:W0:Y:S01]  /*0040*/  S2R R3, SR_CTAID.Y ;  /* 0x0000000000037919 */ /* 0x000e220000002600 */
[----:B------:R-:W2:Y:S01]  /*0050*/  LDCU UR14, c[0x0][0x3a0] ;  /* 0x00007400ff0e77ac */ /* 0x000ea20008000800 */
[----:B------:R-:W3:Y:S01]  /*0060*/  S2R R13, SR_TID.X ;  /* 0x00000000000d7919 */ /* 0x000ee20000002100 */
[----:B------:R-:W4:Y:S01]  /*0070*/  LDCU.64 UR8, c[0x0][0x358] ;  /* 0x00006b00ff0877ac */ /* 0x000f220008000a00 */
[----:B------:R-:W3:Y:S01]  /*0080*/  S2R R4, SR_CTAID.X ;  /* 0x0000000000047919 */ /* 0x000ee20000002500 */
[----:B-1----:R-:W-:Y:S01]  /*0090*/  UISETP.GE.AND UP0, UPT, UR10, 0x1, UPT ;  /* 0x000000010a00788c */ /* 0x002fe2000bf06270 */
[----:B0-----:R-:W-:-:S02]  /*00a0*/  LEA R2, R3, R0, 0x4 ;  /* 0x0000000003027211 */ /* 0x001fc400078e20ff */
[----:B---3--:R-:W-:-:S06]  /*00b0*/  LEA R3, R4, R13, 0x4 ;  /* 0x0000000d04037211 */ /* 0x008fcc00078e20ff */
[----:B--2-4-:R-:W-:Y:S05]  /*00c0*/  BRA.U !UP0, `(.L_x_0) ;  /* 0x0000000508387547 */ /* 0x014fea000b800000 */
[----:B------:R-:W0:Y:S01]  /*00d0*/  S2UR UR7, SR_CgaCtaId ;  /* 0x00000000000779c3 */ /* 0x000e220000008800 */
[----:B------:R-:W1:Y:S01]  /*00e0*/  LDCU UR11, c[0x0][0x3a0] ;  /* 0x00007400ff0b77ac */ /* 0x000e620008000800 */
[----:B------:R-:W-:Y:S01]  /*00f0*/  MOV R21, RZ ;  /* 0x000000ff00157202 */ /* 0x000fe20000000f00 */
[----:B------:R-:W-:Y:S01]  /*0100*/  IMAD R12, R2, UR10, R13 ;  /* 0x0000000a020c7c24 */ /* 0x000fe2000f8e020d */
[----:B------:R-:W-:Y:S01]  /*0110*/  UMOV UR5, 0x400 ;  /* 0x0000040000057882 */ /* 0x000fe20000000000 */
[----:B------:R-:W-:-:S03]  /*0120*/  UIADD3 UR4, UPT, UPT, UR10, 0xf, URZ ;  /* 0x0000000f0a047890 */ /* 0x000fc6000fffe0ff */
[----:B------:R-:W2:Y:S01]  /*0130*/  LDC R14, c[0x0][0x3a0] ;  /* 0x0000e800ff0e7b82 */ /* 0x000ea20000000800 */
[----:B------:R-:W-:Y:S02]  /*0140*/  UIADD3 UR6, UPT, UPT, UR5, 0x400, URZ ;  /* 0x0000040005067890 */ /* 0x000fe4000fffe0ff */
[----:B------:R-:W-:Y:S01]  /*0150*/  USHF.R.U32.HI UR4, URZ, 0x4, UR4 ;  /* 0x00000004ff047899 */ /* 0x000fe20008011604 */
[----:B------:R-:W3:Y:S03]  /*0160*/  LDCU.64 UR12, c[0x0][0x398] ;  /* 0x00007300ff0c77ac */ /* 0x000ee60008000a00 */
[----:B------:R-:W-:Y:S01]  /*0170*/  UIADD3 UR4, UPT, UPT, -UR4, URZ, URZ ;  /* 0x000000ff04047290 */ /* 0x000fe2000fffe1ff */
[----:B-1----:R-:W-:Y:S01]  /*0180*/  IMAD R19, R0, UR11, R13 ;  /* 0x0000000b00137c24 */ /* 0x002fe2000f8e020d */
[----:B0-----:R-:W-:-:S04]  /*0190*/  ULEA UR5, UR7, UR5, 0x18 ;  /* 0x0000000507057291 */ /* 0x001fc8000f8ec0ff */
[----:B------:R-:W-:Y:S01]  /*01a0*/  LEA R19, R4, R19, 0x4 ;  /* 0x0000001304137211 */ /* 0x000fe200078e20ff */
[----:B------:R-:W-:Y:S01]  /*01b0*/  ULEA UR6, UR7, UR6, 0x18 ;  /* 0x0000000607067291 */ /* 0x000fe2000f8ec0ff */
[----:B------:R-:W-:-:S05]  /*01c0*/  LEA R16, R0, UR5, 0x6 ;  /* 0x0000000500107c11 */ /* 0x000fca000f8e30ff */
[C---:B------:R-:W-:Y:S02]  /*01d0*/  LEA R17, R13.reuse, UR6, 0x2 ;  /* 0x000000060d117c11 */ /* 0x040fe4000f8e10ff */
[----:B------:R-:W-:Y:S02]  /*01e0*/  LEA R18, R13, R16, 0x2 ;  /* 0x000000100d127211 */ /* 0x000fe400078e10ff */
[----:B---3--:R-:W-:-:S07]  /*01f0*/  LEA R15, R0, R17, 0x6 ;  /* 0x00000011000f7211 */ /* 0x008fce00078e30ff */
.L_x_1:
[----:B------:R-:W-:Y:S01]  /*0200*/  ISETP.GE.AND P1, PT, R13, UR13, PT ;  /* 0x0000000d0d007c0c */ /* 0x000fe2000bf26270 */
[----:B------:R-:W-:Y:S01]  /*0210*/  HFMA2 R22, -RZ, RZ, 0, 0 ;  /* 0x00000000ff167431 */ /* 0x000fe200000001ff */
[----:B------:R-:W-:Y:S02]  /*0220*/  ISETP.GE.AND P0, PT, R0, UR13, PT ;  /* 0x0000000d00007c0c */ /* 0x000fe4000bf06270 */
[----:B------:R-:W-:Y:S02]  /*0230*/  ISETP.GE.OR P1, PT, R2, UR12, P1 ;  /* 0x0000000c02007c0c */ /* 0x000fe40008f26670 */
[----:B--2---:R-:W-:Y:S02]  /*0240*/  ISETP.GE.OR P0, PT, R3, R14, P0 ;  /* 0x0000000e0300720c */ /* 0x004fe40000706670 */
[----:B------:R-:W-:-:S09]  /*0250*/  MOV R29, RZ ;  /* 0x000000ff001d7202 */ /* 0x000fd20000000f00 */
[----:B------:R-:W0:Y:S08]  /*0260*/  @!P1 LDC.64 R6, c[0x0][0x380] ;  /* 0x0000e000ff069b82 */ /* 0x000e300000000a00 */
[----:B------:R-:W1:Y:S01]  /*0270*/  @!P0 LDC.64 R4, c[0x0][0x388] ;  /* 0x0000e200ff048b82 */ /* 0x000e620000000a00 */
[----:B0-----:R-:W-:-:S05]  /*0280*/  @!P1 IMAD.WIDE.U32 R6, R12, 0x4, R6 ;  /* 0x000000040c069825 */ /* 0x001fca00078e0006 */
[----:B------:R-:W2:Y:S01]  /*0290*/  @!P1 LDG.E R29, desc[UR8][R6.64] ;  /* 0x00000008061d9981 */ /* 0x000ea2000c1e1900 */
[----:B-1----:R-:W-:-:S05]  /*02a0*/  @!P0 IMAD.WIDE R24, R19, 0x4, R4 ;  /* 0x0000000413188825 */ /* 0x002fca00078e0204 */
[----:B------:R-:W3:Y:S01]  /*02b0*/  @!P0 LDG.E R22, desc[UR8][R24.64] ;  /* 0x0000000818168981 */ /* 0x000ee2000c1e1900 */
[----:B------:R-:W-:-:S04]  /*02c0*/  UIADD3 UR4, UPT, UPT, UR4, 0x1, URZ ;  /* 0x0000000104047890 */ /* 0x000fc8000fffe0ff */
[----:B------:R-:W-:Y:S01]  /*02d0*/  UISETP.NE.AND UP0, UPT, UR4, URZ, UPT ;  /* 0x000000ff0400728c */ /* 0x000fe2000bf05270 */
[----:B------:R-:W-:Y:S02]  /*02e0*/  IADD3 R0, PT, PT, R0, 0x10, RZ ;  /* 0x0000001000007810 */ /* 0x000fe40007ffe0ff */
[----:B------:R-:W-:Y:S02]  /*02f0*/  IADD3 R13, PT, PT, R13, 0x10, RZ ;  /* 0x000000100d0d7810 */ /* 0x000fe40007ffe0ff */
[----:B------:R-:W-:Y:S02]  /*0300*/  IADD3 R12, PT, PT, R12, 0x10, RZ ;  /* 0x000000100c0c7810 */ /* 0x000fe40007ffe0ff */
[----:B------:R-:W-:Y:S01]  /*0310*/  LEA R19, R14, R19, 0x4 ;  /* 0x000000130e137211 */ /* 0x000fe200078e20ff */
[----:B--2---:R-:W-:Y:S04]  /*0320*/  STS [R18], R29 ;  /* 0x0000001d12007388 */ /* 0x004fe80000000800 */
[----:B---3--:R-:W-:Y:S01]  /*0330*/  STS [R15], R22 ;  /* 0x000000160f007388 */ /* 0x008fe20000000800 */
[----:B------:R-:W-:Y:S06]  /*0340*/  BAR.SYNC.DEFER_BLOCKING 0x0 ;  /* 0x0000000000007b1d */ /* 0x000fec0000010000 */
[----:B------:R-:W-:Y:S04]  /*0350*/  LDS R28, [R17] ;  /* 0x00000000111c7984 */ /* 0x000fe80000000800 */
[----:B------:R-:W0:Y:S04]  /*0360*/  LDS.128 R8, [R16] ;  /* 0x0000000010087984 */ /* 0x000e280000000c00 */
[----:B------:R-:W1:Y:S04]  /*0370*/  LDS R29, [R17+0x40] ;  /* 0x00004000111d7984 */ /* 0x000e680000000800 */
[----:B------:R-:W2:Y:S04]  /*0380*/  LDS R27, [R17+0x80] ;  /* 0x00008000111b7984 */ /* 0x000ea80000000800 */
[----:B------:R-:W3:Y:S04]  /*0390*/  LDS R26, [R17+0xc0] ;  /* 0x0000c000111a7984 */ /* 0x000ee80000000800 */
[----:B------:R-:W-:Y:S04]  /*03a0*/  LDS R23, [R17+0x100] ;  /* 0x0001000011177984 */ /* 0x000fe80000000800 */
[----:B------:R-:W4:Y:S04]  /*03b0*/  LDS.128 R4, [R16+0x10] ;  /* 0x0000100010047984 */ /* 0x000f280000000c00 */
[----:B------:R-:W5:Y:S04]  /*03c0*/  LDS R20, [R17+0x140] ;  /* 0x0001400011147984 */ /* 0x000f680000000800 */
[----:B------:R-:W5:Y:S04]  /*03d0*/  LDS R25, [R17+0x180] ;  /* 0x0001800011197984 */ /* 0x000f680000000800 */
[----:B------:R-:W5:Y:S04]  /*03e0*/  LDS R22, [R17+0x1c0] ;  /* 0x0001c00011167984 */ /* 0x000f680000000800 */
[----:B------:R-:W-:Y:S01]  /*03f0*/  LDS R24, [R17+0x240] ;  /* 0x0002400011187984 */ /* 0x000fe20000000800 */
[----:B0-----:R-:W-:-:S03]  /*0400*/  FFMA R8, R8, R28, R21 ;  /* 0x0000001c08087223 */ /* 0x001fc60000000015 */
[----:B------:R-:W-:Y:S01]  /*0410*/  LDS R21, [R17+0x200] ;  /* 0x0002000011157984 */ /* 0x000fe20000000800 */
[----:B-1----:R-:W-:-:S04]  /*0420*/  FFMA R8, R29, R9, R8 ;  /* 0x000000091d087223 */ /* 0x002fc80000000008 */
[----:B--2---:R-:W-:-:S04]  /*0430*/  FFMA R27, R27, R10, R8 ;  /* 0x0000000a1b1b7223 */ /* 0x004fc80000000008 */
[----:B---3--:R-:W-:Y:S02]  /*0440*/  FFMA R27, R26, R11, R27 ;  /* 0x0000000b1a1b7223 */ /* 0x008fe4000000001b */
[----:B------:R-:W0:Y:S02]  /*0450*/  LDS.128 R8, [R16+0x20] ;  /* 0x0000200010087984 */ /* 0x000e240000000c00 */
[----:B----4-:R-:W-:-:S04]  /*0460*/  FFMA R23, R4, R23, R27 ;  /* 0x0000001704177223 */ /* 0x010fc8000000001b */
[----:B-----5:R-:W-:Y:S02]  /*0470*/  FFMA R20, R20, R5, R23 ;  /* 0x0000000514147223 */ /* 0x020fe40000000017 */
[----:B------:R-:W1:Y:S02]  /*0480*/  LDS R23, [R17+0x280] ;  /* 0x0002800011177984 */ /* 0x000e640000000800 */
[----:B------:R-:W-:Y:S02]  /*0490*/  FFMA R25, R25, R6, R20 ;  /* 0x0000000619197223 */ /* 0x000fe40000000014 */
[----:B------:R-:W2:Y:S02]  /*04a0*/  LDS R20, [R17+0x2c0] ;  /* 0x0002c00011147984 */ /* 0x000ea40000000800 */
[----:B------:R-:W-:Y:S02]  /*04b0*/  FFMA R27, R22, R7, R25 ;  /* 0x00000007161b7223 */ /* 0x000fe40000000019 */
[----:B------:R-:W-:Y:S04]  /*04c0*/  LDS R25, [R17+0x300] ;  /* 0x0003000011197984 */ /* 0x000fe80000000800 */
[----:B------:R-:W3:Y:S04]  /*04d0*/  LDS.128 R4, [R16+0x30] ;  /* 0x0000300010047984 */ /* 0x000ee80000000c00 */
[----:B------:R-:W4:Y:S01]  /*04e0*/  LDS R22, [R17+0x340] ;  /* 0x0003400011167984 */ /* 0x000f220000000800 */
[----:B0-----:R-:W-:-:S03]  /*04f0*/  FFMA R27, R8, R21, R27 ;  /* 0x00000015081b7223 */ /* 0x001fc6000000001b */
[----:B------:R-:W0:Y:S04]  /*0500*/  LDS R21, [R17+0x380] ;  /* 0x0003800011157984 */ /* 0x000e280000000800 */
[----:B------:R-:W5:Y:S01]  /*0510*/  LDS R8, [R17+0x3c0] ;  /* 0x0003c00011087984 */ /* 0x000f620000000800 */
[----:B------:R-:W-:-:S04]  /*0520*/  FFMA R24, R24, R9, R27 ;  /* 0x0000000918187223 */ /* 0x000fc8000000001b */
[----:B-1----:R-:W-:-:S04]  /*0530*/  FFMA R23, R23, R10, R24 ;  /* 0x0000000a17177223 */ /* 0x002fc80000000018 */
[----:B--2---:R-:W-:-:S04]  /*0540*/  FFMA R11, R20, R11, R23 ;  /* 0x0000000b140b7223 */ /* 0x004fc80000000017 */
[----:B---3--:R-:W-:-:S04]  /*0550*/  FFMA R11, R4, R25, R11 ;  /* 0x00000019040b7223 */ /* 0x008fc8000000000b */
[----:B----4-:R-:W-:-:S04]  /*0560*/  FFMA R22, R22, R5, R11 ;  /* 0x0000000516167223 */ /* 0x010fc8000000000b */
[----:B0-----:R-:W-:-:S04]  /*0570*/  FFMA R21, R21, R6, R22 ;  /* 0x0000000615157223 */ /* 0x001fc80000000016 */
[----:B-----5:R-:W-:Y:S01]  /*0580*/  FFMA R21, R8, R7, R21 ;  /* 0x0000000708157223 */ /* 0x020fe20000000015 */
[----:B------:R-:W-:Y:S06]  /*0590*/  BAR.SYNC.DEFER_BLOCKING 0x0 ;  /* 0x0000000000007b1d */ /* 0x000fec0000010000 */
[----:B------:R-:W-:Y:S05]  /*05a0*/  BRA.U UP0, `(.L_x_1) ;  /* 0xfffffffd00147547 */ /* 0x000fea000b83ffff */
.L_x_0:
[----:B------:R-:W0:Y:S01]  /*05b0*/  LDCU UR4, c[0x0][0x398] ;  /* 0x00007300ff0477ac */ /* 0x000e220008000800 */
[----:B------:R-:W-:-:S04]  /*05c0*/  ISETP.GE.AND P0, PT, R3, UR14, PT ;  /* 0x0000000e03007c0c */ /* 0x000fc8000bf06270 */
[----:B0-----:R-:W-:-:S13]  /*05d0*/  ISETP.GE.OR P0, PT, R2, UR4, P0 ;  /* 0x0000000402007c0c */ /* 0x001fda0008706670 */
[----:B------:R-:W-:Y:S05]  /*05e0*/  @P0 EXIT ;  /* 0x000000000000094d */ /* 0x000fea0003800000 */
[----:B------:R-:W0:Y:S01]  /*05f0*/  LDC.64 R4, c[0x0][0x390] ;  /* 0x0000e400ff047b82 */ /* 0x000e220000000a00 */
[----:B------:R-:W-:-:S04]  /*0600*/  IMAD R3, R2, UR14, R3 ;  /* 0x0000000e02037c24 */ /* 0x000fc8000f8e0203 */
[----:B0-----:R-:W-:-:S05]  /*0610*/  IMAD.WIDE R2, R3, 0x4, R4 ;  /* 0x0000000403027825 */ /* 0x001fca00078e0204 */
[----:B------:R-:W-:Y:S01]  /*0620*/  STG.E desc[UR8][R2.64], R21 ;  /* 0x0000001502007986 */ /* 0x000fe2000c101908 */
[----:B------:R-:W-:Y:S05]  /*0630*/  EXIT ;  /* 0x000000000000794d */ /* 0x000fea0003800000 */
.L_x_2:
[----:B------:R-:W-:-:S00]  /*0640*/  BRA `(.L_x_2) ;  /* 0xfffffffc00fc7947 */ /* 0x000fc0000383ffff */
[----:B------:R-:W-:-:S00]  /*0650*/  NOP ;  /* 0x0000000000007918 */ /* 0x000fc00000000000 */
        /* <DEDUP_REMOVED lines=10> */
.L_x_3:


//--------------------- .nv.shared._Z12tiled_matmulPKfS0_Pfiii --------------------------
	.section	.nv.shared._Z12tiled_matmulPKfS0_Pfiii,"aw",@nobits
	.sectionflags	@""
	.align	4
.nv.shared._Z12tiled_matmulPKfS0_Pfiii:
	.zero		3072


//--------------------- .nv.shared.reserved.0     --------------------------
	.section	.nv.shared.reserved.0,"aw",@nobits
	.weak		__nv_reservedSMEM_offset_0_alias
	.size		__nv_reservedSMEM_offset_0_alias, 0, 64
	.other		__nv_reservedSMEM_offset_0_alias,@"STO_CUDA_RESERVED_SHARED STV_DEFAULT"
__nv_reservedSMEM_offset_0_alias:
	.zero		0
	.zero		64


//--------------------- .nv.constant0._Z12tiled_matmulPKfS0_Pfiii --------------------------
	.section	.nv.constant0._Z12tiled_matmulPKfS0_Pfiii,"a",@progbits
	.sectionflags	@""
	.align	4
.nv.constant0._Z12tiled_matmulPKfS0_Pfiii:
	.zero		932


//--------------------- SYMBOLS --------------------------

	.type		.nv.reservedSmem.offset0,@object
	.size		.nv.reservedSmem.offset0,0x4
	.type		.nv.reservedSmem.cap,@object
	.size		.nv.reservedSmem.cap,0x4
